//
// Generated by NVIDIA NVVM Compiler
//
// Compiler Build ID: CL-36424714
// Cuda compilation tools, release 13.0, V13.0.88
// Based on NVVM 20.0.0
//

.version 9.0
.target sm_100
.address_size 64

	// .globl	_Z21basic_alltoall_kernelIfEvPT_PKS0_iiii

.visible .entry _Z21basic_alltoall_kernelIfEvPT_PKS0_iiii(
	.param .u64 .ptr .align 1 _Z21basic_alltoall_kernelIfEvPT_PKS0_iiii_param_0,
	.param .u64 .ptr .align 1 _Z21basic_alltoall_kernelIfEvPT_PKS0_iiii_param_1,
	.param .u32 _Z21basic_alltoall_kernelIfEvPT_PKS0_iiii_param_2,
	.param .u32 _Z21basic_alltoall_kernelIfEvPT_PKS0_iiii_param_3,
	.param .u32 _Z21basic_alltoall_kernelIfEvPT_PKS0_iiii_param_4,
	.param .u32 _Z21basic_alltoall_kernelIfEvPT_PKS0_iiii_param_5
)
{
	.reg .pred 	%p<3>;
	.reg .b32 	%r<15>;
	.reg .b32 	%f<2>;
	.reg .b64 	%rd<8>;

	ld.param.u64 	%rd3, [_Z21basic_alltoall_kernelIfEvPT_PKS0_iiii_param_0];
	ld.param.u64 	%rd4, [_Z21basic_alltoall_kernelIfEvPT_PKS0_iiii_param_1];
	ld.param.u32 	%r7, [_Z21basic_alltoall_kernelIfEvPT_PKS0_iiii_param_2];
	ld.param.u32 	%r8, [_Z21basic_alltoall_kernelIfEvPT_PKS0_iiii_param_4];
	ld.param.u32 	%r9, [_Z21basic_alltoall_kernelIfEvPT_PKS0_iiii_param_5];
	mov.u32 	%r10, %ctaid.x;
	mov.u32 	%r1, %ntid.x;
	mov.u32 	%r11, %tid.x;
	mad.lo.s32 	%r14, %r10, %r1, %r11;
	mul.lo.s32 	%r12, %r8, %r7;
	mul.lo.s32 	%r3, %r12, %r9;
	setp.ge.s32 	%p1, %r14, %r3;
	@%p1 bra 	$L__BB0_3;
	mov.u32 	%r13, %nctaid.x;
	mul.lo.s32 	%r4, %r1, %r13;
	cvta.to.global.u64 	%rd1, %rd4;
	cvta.to.global.u64 	%rd2, %rd3;
$L__BB0_2:
	mul.wide.s32 	%rd5, %r14, 4;
	add.s64 	%rd6, %rd1, %rd5;
	ld.global.nc.f32 	%f1, [%rd6];
	add.s64 	%rd7, %rd2, %rd5;
	st.global.f32 	[%rd7], %f1;
	add.s32 	%r14, %r14, %r4;
	setp.lt.s32 	%p2, %r14, %r3;
	@%p2 bra 	$L__BB0_2;
$L__BB0_3:
	ret;

}


// ===== COMPILED SASS (sm_100) =====

	.target	sm_100

	.elftype	@"ET_EXEC"


//--------------------- .note.nv.tkinfo           --------------------------
	.section	.note.nv.tkinfo,"",@"SHT_NOTE"
	.sectionflags	@"SHF_NOTE_NV_TKINFO"
	.tkinfo
        /*0018*/ 	.word	0x00000002
        /*0030*/ 	.string	""
        /*0030*/ 	.string	"ptxas"
        /*0030*/ 	.string	"Cuda compilation tools, release 13.0, V13.0.88"
        /*0030*/ 	.string	"Build cuda_13.0.r13.0/compiler.36424714_0"
        /*0030*/ 	.string	"-arch sm_100 -m 64 "



//--------------------- .note.nv.cuinfo           --------------------------
	.section	.note.nv.cuinfo,"",@"SHT_NOTE"
	.sectionflags	@"SHF_NOTE_NV_CUINFO"
        /*0018*/ 	.short	0x0002
        /*001a*/ 	.short	0x0064
        /*001c*/ 	.short	0x0082
	.zero		2


//--------------------- .nv.info                  --------------------------
	.section	.nv.info,"",@"SHT_CUDA_INFO"
	.align	4


	//----- nvinfo : EIATTR_REGCOUNT
	.align		4
        /*0000*/ 	.byte	0x04, 0x2f
        /*0002*/ 	.short	(.L_1 - .L_0)
	.align		4
.L_0:
        /*0004*/ 	.word	index@(_Z21basic_alltoall_kernelIfEvPT_PKS0_iiii)
        /*0008*/ 	.word	0x0000000e


	//----- nvinfo : EIATTR_FRAME_SIZE
	.align		4
.L_1:
        /*000c*/ 	.byte	0x04, 0x11
        /*000e*/ 	.short	(.L_3 - .L_2)
	.align		4
.L_2:
        /*0010*/ 	.word	index@(_Z21basic_alltoall_kernelIfEvPT_PKS0_iiii)
        /*0014*/ 	.word	0x00000000


	//----- nvinfo : EIATTR_MIN_STACK_SIZE
	.align		4
.L_3:
        /*0018*/ 	.byte	0x04, 0x12
        /*001a*/ 	.short	(.L_5 - .L_4)
	.align		4
.L_4:
        /*001c*/ 	.word	index@(_Z21basic_alltoall_kernelIfEvPT_PKS0_iiii)
        /*0020*/ 	.word	0x00000000
.L_5:


//--------------------- .nv.compat                --------------------------
	.section	.nv.compat,"",@"SHT_CUDA_COMPAT_INFO"
	.align	4
        /*0000*/ 	.byte	0x02, 0x09, 0x00, 0x00, 0x02, 0x02, 0x01, 0x00, 0x02, 0x05, 0x05, 0x00, 0x03, 0x07, 0x01, 0x01
        /*0010*/ 	.byte	0x02, 0x03, 0x00, 0x00, 0x02, 0x06, 0x01, 0x00, 0x04, 0x0b, 0x08, 0x00, 0x09, 0x00, 0x00, 0x00
        /*0020*/ 	.byte	0x00, 0x00, 0x00, 0x00


//--------------------- .nv.info._Z21basic_alltoall_kernelIfEvPT_PKS0_iiii --------------------------
	.section	.nv.info._Z21basic_alltoall_kernelIfEvPT_PKS0_iiii,"",@"SHT_CUDA_INFO"
	.sectionflags	@""
	.align	4


	//----- nvinfo : EIATTR_CUDA_API_VERSION
	.align		4
        /*0000*/ 	.byte	0x04, 0x37
        /*0002*/ 	.short	(.L_7 - .L_6)
.L_6:
        /*0004*/ 	.word	0x00000082


	//----- nvinfo : EIATTR_KPARAM_INFO
	.align		4
.L_7:
        /*0008*/ 	.byte	0x04, 0x17
        /*000a*/ 	.short	(.L_9 - .L_8)
.L_8:
        /*000c*/ 	.word	0x00000000
        /*0010*/ 	.short	0x0005
        /*0012*/ 	.short	0x001c
        /*0014*/ 	.byte	0x00, 0xf0, 0x11, 0x00


	//----- nvinfo : EIATTR_KPARAM_INFO
	.align		4
.L_9:
        /*0018*/ 	.byte	0x04, 0x17
        /*001a*/ 	.short	(.L_11 - .L_10)
.L_10:
        /*001c*/ 	.word	0x00000000
        /*0020*/ 	.short	0x0004
        /*0022*/ 	.short	0x0018
        /*0024*/ 	.byte	0x00, 0xf0, 0x11, 0x00


	//----- nvinfo : EIATTR_KPARAM_INFO
	.align		4
.L_11:
        /*0028*/ 	.byte	0x04, 0x17
        /*002a*/ 	.short	(.L_13 - .L_12)
.L_12:
        /*002c*/ 	.word	0x00000000
        /*0030*/ 	.short	0x0003
        /*0032*/ 	.short	0x0014
        /*0034*/ 	.byte	0x00, 0xf0, 0x11, 0x00


	//----- nvinfo : EIATTR_KPARAM_INFO
	.align		4
.L_13:
        /*0038*/ 	.byte	0x04, 0x17
        /*003a*/ 	.short	(.L_15 - .L_14)
.L_14:
        /*003c*/ 	.word	0x00000000
        /*0040*/ 	.short	0x0002
        /*0042*/ 	.short	0x0010
        /*0044*/ 	.byte	0x00, 0xf0, 0x11, 0x00


	//----- nvinfo : EIATTR_KPARAM_INFO
	.align		4
.L_15:
        /*0048*/ 	.byte	0x04, 0x17
        /*004a*/ 	.short	(.L_17 - .L_16)
.L_16:
        /*004c*/ 	.word	0x00000000
        /*0050*/ 	.short	0x0001
        /*0052*/ 	.short	0x0008
        /*0054*/ 	.byte	0x00, 0xf5, 0x21, 0x00


	//----- nvinfo : EIATTR_KPARAM_INFO
	.align		4
.L_17:
        /*0058*/ 	.byte	0x04, 0x17
        /*005a*/ 	.short	(.L_19 - .L_18)
.L_18:
        /*005c*/ 	.word	0x00000000
        /*0060*/ 	.short	0x0000
        /*0062*/ 	.short	0x0000
        /*0064*/ 	.byte	0x00, 0xf5, 0x21, 0x00


	//----- nvinfo : EIATTR_SPARSE_MMA_MASK
	.align		4
.L_19:
        /*0068*/ 	.byte	0x03, 0x50
        /*006a*/ 	.short	0x0000


	//----- nvinfo : EIATTR_MAXREG_COUNT
	.align		4
        /*006c*/ 	.byte	0x03, 0x1b
        /*006e*/ 	.short	0x00ff


	//----- nvinfo : EIATTR_MERCURY_ISA_VERSION
	.align		4
        /*0070*/ 	.byte	0x03, 0x5f
        /*0072*/ 	.short	0x0101


	//----- nvinfo : EIATTR_VRC_CTA_INIT_COUNT
	.align		4
        /*0074*/ 	.byte	0x02, 0x4a
	.zero		1
	.zero		1


	//----- nvinfo : EIATTR_EXIT_INSTR_OFFSETS
	.align		4
        /*0078*/ 	.byte	0x04, 0x1c
        /*007a*/ 	.short	(.L_21 - .L_20)


	//   ....[0]....
.L_20:
        /*007c*/ 	.word	0x000000a0


	//   ....[1]....
        /*0080*/ 	.word	0x00000170


	//----- nvinfo : EIATTR_CRS_STACK_SIZE
	.align		4
.L_21:
        /*0084*/ 	.byte	0x04, 0x1e
        /*0086*/ 	.short	(.L_23 - .L_22)
.L_22:
        /*0088*/ 	.word	0x00000000


	//----- nvinfo : EIATTR_CBANK_PARAM_SIZE
	.align		4
.L_23:
        /*008c*/ 	.byte	0x03, 0x19
        /*008e*/ 	.short	0x0020


	//----- nvinfo : EIATTR_PARAM_CBANK
	.align		4
        /*0090*/ 	.byte	0x04, 0x0a
        /*0092*/ 	.short	(.L_25 - .L_24)
	.align		4
.L_24:
        /*0094*/ 	.word	index@(.nv.constant0._Z21basic_alltoall_kernelIfEvPT_PKS0_iiii)
        /*0098*/ 	.short	0x0380
        /*009a*/ 	.short	0x0020


	//----- nvinfo : EIATTR_SW_WAR
	.align		4
.L_25:
        /*009c*/ 	.byte	0x04, 0x36
        /*009e*/ 	.short	(.L_27 - .L_26)
.L_26:
        /*00a0*/ 	.word	0x00000008
.L_27:


//--------------------- .nv.callgraph             --------------------------
	.section	.nv.callgraph,"",@"SHT_CUDA_CALLGRAPH"
	.align	4
	.sectionentsize	8
	.align		4
        /*0000*/ 	.word	0x00000000
	.align		4
        /*0004*/ 	.word	0xffffffff
	.align		4
        /*0008*/ 	.word	0x00000000
	.align		4
        /*000c*/ 	.word	0xfffffffe
	.align		4
        /*0010*/ 	.word	0x00000000
	.align		4
        /*0014*/ 	.word	0xfffffffd
	.align		4
        /*0018*/ 	.word	0x00000000
	.align		4
        /*001c*/ 	.word	0xfffffffc


//--------------------- .text._Z21basic_alltoall_kernelIfEvPT_PKS0_iiii --------------------------
	.section	.text._Z21basic_alltoall_kernelIfEvPT_PKS0_iiii,"ax",@progbits
	.align	128
        .global         _Z21basic_alltoall_kernelIfEvPT_PKS0_iiii
        .type           _Z21basic_alltoall_kernelIfEvPT_PKS0_iiii,@function
        .size           _Z21basic_alltoall_kernelIfEvPT_PKS0_iiii,(.L_x_2 - _Z21basic_alltoall_kernelIfEvPT_PKS0_iiii)
        .other          _Z21basic_alltoall_kernelIfEvPT_PKS0_iiii,@"STO_CUDA_ENTRY STV_DEFAULT"
_Z21basic_alltoall_kernelIfEvPT_PKS0_iiii:
.text._Z21basic_alltoall_kernelIfEvPT_PKS0_iiii:
[----:B------:R-:W-:Y:S01]  /*0000*/  LDC R1, c[0x0][0x37c] ;  /* 0x0000df00ff017b82 */ /* 0x000fe20000000800 */
[----:B------:R-:W0:Y:S07]  /*0010*/  S2R R0, SR_TID.X ;  /* 0x0000000000007919 */ /* 0x000e2e0000002100 */
[----:B------:R-:W0:Y:S01]  /*0020*/  S2UR UR7, SR_CTAID.X ;  /* 0x00000000000779c3 */ /* 0x000e220000002500 */
[----:B------:R-:W1:Y:S01]  /*0030*/  LDCU UR6, c[0x0][0x390] ;  /* 0x00007200ff0677ac */ /* 0x000e620008000800 */
[----:B------:R-:W1:Y:S06]  /*0040*/  LDCU.64 UR4, c[0x0][0x398] ;  /* 0x00007300ff0477ac */ /* 0x000e6c0008000a00 */
[----:B------:R-:W0:Y:S01]  /*0050*/  LDC R11, c[0x0][0x360] ;  /* 0x0000d800ff0b7b82 */ /* 0x000e220000000800 */
[----:B-1----:R-:W-:-:S04]  /*0060*/  UIMAD UR4, UR4, UR6, URZ ;  /* 0x00000006040472a4 */ /* 0x002fc8000f8e02ff */
[----:B------:R-:W-:Y:S01]  /*0070*/  UIMAD UR4, UR4, UR5, URZ ;  /* 0x00000005040472a4 */ /* 0x000fe2000f8e02ff */
[----:B0-----:R-:W-:-:S05]  /*0080*/  IMAD R0, R11, UR7, R0 ;  /* 0x000000070b007c24 */ /* 0x001fca000f8e0200 */
[----:B------:R-:W-:-:S13]  /*0090*/  ISETP.GE.AND P0, PT, R0, UR4, PT ;  /* 0x0000000400007c0c */ /* 0x000fda000bf06270 */
[----:B------:R-:W-:Y:S05]  /*00a0*/  @P0 EXIT ;  /* 0x000000000000094d */ /* 0x000fea0003800000 */
[----:B------:R-:W0:Y:S01]  /*00b0*/  LDC.64 R8, c[0x0][0x380] ;  /* 0x0000e000ff087b82 */ /* 0x000e220000000a00 */
[----:B------:R-:W1:Y:S01]  /*00c0*/  LDCU UR5, c[0x0][0x370] ;  /* 0x00006e00ff0577ac */ /* 0x000e620008000800 */
[----:B------:R-:W2:Y:S06]  /*00d0*/  LDCU.64 UR6, c[0x0][0x358] ;  /* 0x00006b00ff0677ac */ /* 0x000eac0008000a00 */
[----:B------:R-:W3:Y:S01]  /*00e0*/  LDC.64 R6, c[0x0][0x388] ;  /* 0x0000e200ff067b82 */ /* 0x000ee20000000a00 */
[----:B-1----:R-:W-:-:S07]  /*00f0*/  IMAD R11, R11, UR5, RZ ;  /* 0x000000050b0b7c24 */ /* 0x002fce000f8e02ff */
.L_x_0:
[----:B-1-3--:R-:W-:-:S06]  /*0100*/  IMAD.WIDE R2, R0, 0x4, R6 ;  /* 0x0000000400027825 */ /* 0x00afcc00078e0206 */
[----:B--2---:R-:W2:Y:S01]  /*0110*/  LDG.E.CONSTANT R3, desc[UR6][R2.64] ;  /* 0x0000000602037981 */ /* 0x004ea2000c1e9900 */
[----:B0-----:R-:W-:Y:S01]  /*0120*/  IMAD.WIDE R4, R0, 0x4, R8 ;  /* 0x0000000400047825 */ /* 0x001fe200078e0208 */
[----:B------:R-:W-:-:S04]  /*0130*/  IADD3 R0, PT, PT, R11, R0, RZ ;  /* 0x000000000b007210 */ /* 0x000fc80007ffe0ff */
[----:B------:R-:W-:Y:S01]  /*0140*/  ISETP.GE.AND P0, PT, R0, UR4, PT ;  /* 0x0000000400007c0c */ /* 0x000fe2000bf06270 */
[----:B--2---:R1:W-:-:S12]  /*0150*/  STG.E desc[UR6][R4.64], R3 ;  /* 0x0000000304007986 */ /* 0x0043d8000c101906 */
[----:B------:R-:W-:Y:S05]  /*0160*/  @!P0 BRA `(.L_x_0) ;  /* 0xfffffffc00e48947 */ /* 0x000fea000383ffff */
[----:B------:R-:W-:Y:S05]  /*0170*/  EXIT ;  /* 0x000000000000794d */ /* 0x000fea0003800000 */
.L_x_1:
[----:B------:R-:W-:-:S00]  /*0180*/  BRA `(.L_x_1) ;  /* 0xfffffffc00fc7947 */ /* 0x000fc0000383ffff */
[----:B------:R-:W-:-:S00]  /*0190*/  NOP ;  /* 0x0000000000007918 */ /* 0x000fc00000000000 */
        /* <DEDUP_REMOVED lines=14> */
.L_x_2:


//--------------------- .nv.shared.reserved.0     --------------------------
	.section	.nv.shared.reserved.0,"aw",@nobits
	.weak		__nv_reservedSMEM_offset_0_alias
	.size		__nv_reservedSMEM_offset_0_alias, 0, 64
	.other		__nv_reservedSMEM_offset_0_alias,@"STO_CUDA_RESERVED_SHARED STV_DEFAULT"
__nv_reservedSMEM_offset_0_alias:
	.zero		0
	.zero		64


//--------------------- .nv.constant0._Z21basic_alltoall_kernelIfEvPT_PKS0_iiii --------------------------
	.section	.nv.constant0._Z21basic_alltoall_kernelIfEvPT_PKS0_iiii,"a",@progbits
	.sectionflags	@""
	.align	4
.nv.constant0._Z21basic_alltoall_kernelIfEvPT_PKS0_iiii:
	.zero		928


//--------------------- SYMBOLS --------------------------

	.type		.nv.reservedSmem.offset0,@object
	.size		.nv.reservedSmem.offset0,0x4
